//
// Generated by NVIDIA NVVM Compiler
//
// Compiler Build ID: CL-36424714
// Cuda compilation tools, release 13.0, V13.0.88
// Based on NVVM 20.0.0
//

.version 9.0
.target sm_100
.address_size 64

	// .globl	_Z7mysgemmiiiPKfS0_Pf
// _ZZ7mysgemmiiiPKfS0_PfE4ds_A has been demoted
// _ZZ7mysgemmiiiPKfS0_PfE4ds_B has been demoted

.visible .entry _Z7mysgemmiiiPKfS0_Pf(
	.param .u32 _Z7mysgemmiiiPKfS0_Pf_param_0,
	.param .u32 _Z7mysgemmiiiPKfS0_Pf_param_1,
	.param .u32 _Z7mysgemmiiiPKfS0_Pf_param_2,
	.param .u64 .ptr .align 1 _Z7mysgemmiiiPKfS0_Pf_param_3,
	.param .u64 .ptr .align 1 _Z7mysgemmiiiPKfS0_Pf_param_4,
	.param .u64 .ptr .align 1 _Z7mysgemmiiiPKfS0_Pf_param_5
)
{
	.reg .pred 	%p<16>;
	.reg .b32 	%r<34>;
	.reg .b32 	%f<65>;
	.reg .b64 	%rd<13>;
	.reg .b64 	%fd<5>;
	// demoted variable
	.shared .align 4 .b8 _ZZ7mysgemmiiiPKfS0_PfE4ds_A[1024];
	// demoted variable
	.shared .align 4 .b8 _ZZ7mysgemmiiiPKfS0_PfE4ds_B[1024];
	ld.param.u32 	%r15, [_Z7mysgemmiiiPKfS0_Pf_param_0];
	ld.param.u32 	%r16, [_Z7mysgemmiiiPKfS0_Pf_param_1];
	ld.param.u32 	%r17, [_Z7mysgemmiiiPKfS0_Pf_param_2];
	ld.param.u64 	%rd3, [_Z7mysgemmiiiPKfS0_Pf_param_3];
	ld.param.u64 	%rd4, [_Z7mysgemmiiiPKfS0_Pf_param_4];
	ld.param.u64 	%rd5, [_Z7mysgemmiiiPKfS0_Pf_param_5];
	mov.u32 	%r18, %ctaid.x;
	mov.u32 	%r19, %ctaid.y;
	mov.u32 	%r1, %tid.x;
	mov.u32 	%r2, %tid.y;
	mov.u32 	%r20, %ntid.y;
	mad.lo.s32 	%r3, %r19, %r20, %r2;
	mov.u32 	%r21, %ntid.x;
	mad.lo.s32 	%r4, %r18, %r21, %r1;
	cvt.rn.f64.s32 	%fd2, %r17;
	add.f64 	%fd3, %fd2, 0d3FF0000000000000;
	cvt.rpi.f64.f64 	%fd1, %fd3;
	setp.leu.f64 	%p2, %fd1, 0d0000000000000000;
	mov.f32 	%f63, 0f00000000;
	@%p2 bra 	$L__BB0_9;
	shl.b32 	%r23, %r2, 6;
	mov.u32 	%r24, _ZZ7mysgemmiiiPKfS0_PfE4ds_A;
	add.s32 	%r5, %r24, %r23;
	shl.b32 	%r25, %r1, 2;
	add.s32 	%r6, %r5, %r25;
	mul.lo.s32 	%r7, %r17, %r3;
	mov.u32 	%r26, _ZZ7mysgemmiiiPKfS0_PfE4ds_B;
	add.s32 	%r9, %r26, %r25;
	add.s32 	%r8, %r9, %r23;
	add.s32 	%r27, %r15, 8;
	setp.lt.s32 	%p3, %r3, %r27;
	add.s32 	%r28, %r16, 8;
	setp.lt.s32 	%p4, %r4, %r28;
	and.pred  	%p1, %p3, %p4;
	cvta.to.global.u64 	%rd1, %rd3;
	cvta.to.global.u64 	%rd2, %rd4;
	mov.f32 	%f63, 0f00000000;
	mov.b32 	%r33, 0;
	not.pred 	%p11, %p1;
$L__BB0_2:
	setp.ge.s32 	%p5, %r3, %r15;
	shl.b32 	%r11, %r33, 4;
	add.s32 	%r29, %r11, %r1;
	setp.ge.s32 	%p6, %r29, %r17;
	mov.f32 	%f61, 0f00000000;
	or.pred  	%p7, %p5, %p6;
	@%p7 bra 	$L__BB0_4;
	add.s32 	%r30, %r29, %r7;
	mul.wide.s32 	%rd6, %r30, 4;
	add.s64 	%rd7, %rd1, %rd6;
	ld.global.f32 	%f61, [%rd7];
$L__BB0_4:
	setp.ge.s32 	%p8, %r4, %r16;
	st.shared.f32 	[%r6], %f61;
	add.s32 	%r13, %r11, %r2;
	setp.ge.s32 	%p9, %r13, %r17;
	mov.f32 	%f62, 0f00000000;
	or.pred  	%p10, %p8, %p9;
	@%p10 bra 	$L__BB0_6;
	mad.lo.s32 	%r31, %r13, %r16, %r4;
	mul.wide.s32 	%rd8, %r31, 4;
	add.s64 	%rd9, %rd2, %rd8;
	ld.global.f32 	%f62, [%rd9];
$L__BB0_6:
	st.shared.f32 	[%r8], %f62;
	bar.sync 	0;
	@%p11 bra 	$L__BB0_8;
	ld.shared.f32 	%f13, [%r5];
	ld.shared.f32 	%f14, [%r9];
	fma.rn.f32 	%f15, %f13, %f14, %f63;
	ld.shared.f32 	%f16, [%r5+4];
	ld.shared.f32 	%f17, [%r9+64];
	fma.rn.f32 	%f18, %f16, %f17, %f15;
	ld.shared.f32 	%f19, [%r5+8];
	ld.shared.f32 	%f20, [%r9+128];
	fma.rn.f32 	%f21, %f19, %f20, %f18;
	ld.shared.f32 	%f22, [%r5+12];
	ld.shared.f32 	%f23, [%r9+192];
	fma.rn.f32 	%f24, %f22, %f23, %f21;
	ld.shared.f32 	%f25, [%r5+16];
	ld.shared.f32 	%f26, [%r9+256];
	fma.rn.f32 	%f27, %f25, %f26, %f24;
	ld.shared.f32 	%f28, [%r5+20];
	ld.shared.f32 	%f29, [%r9+320];
	fma.rn.f32 	%f30, %f28, %f29, %f27;
	ld.shared.f32 	%f31, [%r5+24];
	ld.shared.f32 	%f32, [%r9+384];
	fma.rn.f32 	%f33, %f31, %f32, %f30;
	ld.shared.f32 	%f34, [%r5+28];
	ld.shared.f32 	%f35, [%r9+448];
	fma.rn.f32 	%f36, %f34, %f35, %f33;
	ld.shared.f32 	%f37, [%r5+32];
	ld.shared.f32 	%f38, [%r9+512];
	fma.rn.f32 	%f39, %f37, %f38, %f36;
	ld.shared.f32 	%f40, [%r5+36];
	ld.shared.f32 	%f41, [%r9+576];
	fma.rn.f32 	%f42, %f40, %f41, %f39;
	ld.shared.f32 	%f43, [%r5+40];
	ld.shared.f32 	%f44, [%r9+640];
	fma.rn.f32 	%f45, %f43, %f44, %f42;
	ld.shared.f32 	%f46, [%r5+44];
	ld.shared.f32 	%f47, [%r9+704];
	fma.rn.f32 	%f48, %f46, %f47, %f45;
	ld.shared.f32 	%f49, [%r5+48];
	ld.shared.f32 	%f50, [%r9+768];
	fma.rn.f32 	%f51, %f49, %f50, %f48;
	ld.shared.f32 	%f52, [%r5+52];
	ld.shared.f32 	%f53, [%r9+832];
	fma.rn.f32 	%f54, %f52, %f53, %f51;
	ld.shared.f32 	%f55, [%r5+56];
	ld.shared.f32 	%f56, [%r9+896];
	fma.rn.f32 	%f57, %f55, %f56, %f54;
	ld.shared.f32 	%f58, [%r5+60];
	ld.shared.f32 	%f59, [%r9+960];
	fma.rn.f32 	%f63, %f58, %f59, %f57;
	bar.sync 	0;
$L__BB0_8:
	add.s32 	%r33, %r33, 1;
	cvt.rn.f64.u32 	%fd4, %r33;
	setp.gt.f64 	%p12, %fd1, %fd4;
	@%p12 bra 	$L__BB0_2;
$L__BB0_9:
	setp.ge.s32 	%p13, %r3, %r15;
	setp.ge.s32 	%p14, %r4, %r16;
	or.pred  	%p15, %p13, %p14;
	@%p15 bra 	$L__BB0_11;
	mad.lo.s32 	%r32, %r16, %r3, %r4;
	cvta.to.global.u64 	%rd10, %rd5;
	mul.wide.s32 	%rd11, %r32, 4;
	add.s64 	%rd12, %rd10, %rd11;
	st.global.f32 	[%rd12], %f63;
$L__BB0_11:
	ret;

}


// ===== COMPILED SASS (sm_100) =====

	.target	sm_100

	.elftype	@"ET_EXEC"


//--------------------- .note.nv.tkinfo           --------------------------
	.section	.note.nv.tkinfo,"",@"SHT_NOTE"
	.sectionflags	@"SHF_NOTE_NV_TKINFO"
	.tkinfo
        /*0018*/ 	.word	0x00000002
        /*0030*/ 	.string	""
        /*0030*/ 	.string	"ptxas"
        /*0030*/ 	.string	"Cuda compilation tools, release 13.0, V13.0.88"
        /*0030*/ 	.string	"Build cuda_13.0.r13.0/compiler.36424714_0"
        /*0030*/ 	.string	"-arch sm_100 -m 64 "



//--------------------- .note.nv.cuinfo           --------------------------
	.section	.note.nv.cuinfo,"",@"SHT_NOTE"
	.sectionflags	@"SHF_NOTE_NV_CUINFO"
        /*0018*/ 	.short	0x0002
        /*001a*/ 	.short	0x0064
        /*001c*/ 	.short	0x0082
	.zero		2


//--------------------- .nv.info                  --------------------------
	.section	.nv.info,"",@"SHT_CUDA_INFO"
	.align	4


	//----- nvinfo : EIATTR_REGCOUNT
	.align		4
        /*0000*/ 	.byte	0x04, 0x2f
        /*0002*/ 	.short	(.L_1 - .L_0)
	.align		4
.L_0:
        /*0004*/ 	.word	index@(_Z7mysgemmiiiPKfS0_Pf)
        /*0008*/ 	.word	0x00000020


	//----- nvinfo : EIATTR_FRAME_SIZE
	.align		4
.L_1:
        /*000c*/ 	.byte	0x04, 0x11
        /*000e*/ 	.short	(.L_3 - .L_2)
	.align		4
.L_2:
        /*0010*/ 	.word	index@(_Z7mysgemmiiiPKfS0_Pf)
        /*0014*/ 	.word	0x00000000


	//----- nvinfo : EIATTR_MIN_STACK_SIZE
	.align		4
.L_3:
        /*0018*/ 	.byte	0x04, 0x12
        /*001a*/ 	.short	(.L_5 - .L_4)
	.align		4
.L_4:
        /*001c*/ 	.word	index@(_Z7mysgemmiiiPKfS0_Pf)
        /*0020*/ 	.word	0x00000000
.L_5:


//--------------------- .nv.compat                --------------------------
	.section	.nv.compat,"",@"SHT_CUDA_COMPAT_INFO"
	.align	4
        /*0000*/ 	.byte	0x02, 0x09, 0x00, 0x00, 0x02, 0x02, 0x01, 0x00, 0x02, 0x05, 0x05, 0x00, 0x03, 0x07, 0x01, 0x01
        /*0010*/ 	.byte	0x02, 0x03, 0x00, 0x00, 0x02, 0x06, 0x01, 0x00, 0x04, 0x0b, 0x08, 0x00, 0x01, 0x00, 0x00, 0x00
        /*0020*/ 	.byte	0x00, 0x00, 0x00, 0x00


//--------------------- .nv.info._Z7mysgemmiiiPKfS0_Pf --------------------------
	.section	.nv.info._Z7mysgemmiiiPKfS0_Pf,"",@"SHT_CUDA_INFO"
	.sectionflags	@""
	.align	4


	//----- nvinfo : EIATTR_CUDA_API_VERSION
	.align		4
        /*0000*/ 	.byte	0x04, 0x37
        /*0002*/ 	.short	(.L_7 - .L_6)
.L_6:
        /*0004*/ 	.word	0x00000082


	//----- nvinfo : EIATTR_KPARAM_INFO
	.align		4
.L_7:
        /*0008*/ 	.byte	0x04, 0x17
        /*000a*/ 	.short	(.L_9 - .L_8)
.L_8:
        /*000c*/ 	.word	0x00000000
        /*0010*/ 	.short	0x0005
        /*0012*/ 	.short	0x0020
        /*0014*/ 	.byte	0x00, 0xf5, 0x21, 0x00


	//----- nvinfo : EIATTR_KPARAM_INFO
	.align		4
.L_9:
        /*0018*/ 	.byte	0x04, 0x17
        /*001a*/ 	.short	(.L_11 - .L_10)
.L_10:
        /*001c*/ 	.word	0x00000000
        /*0020*/ 	.short	0x0004
        /*0022*/ 	.short	0x0018
        /*0024*/ 	.byte	0x00, 0xf5, 0x21, 0x00


	//----- nvinfo : EIATTR_KPARAM_INFO
	.align		4
.L_11:
        /*0028*/ 	.byte	0x04, 0x17
        /*002a*/ 	.short	(.L_13 - .L_12)
.L_12:
        /*002c*/ 	.word	0x00000000
        /*0030*/ 	.short	0x0003
        /*0032*/ 	.short	0x0010
        /*0034*/ 	.byte	0x00, 0xf5, 0x21, 0x00


	//----- nvinfo : EIATTR_KPARAM_INFO
	.align		4
.L_13:
        /*0038*/ 	.byte	0x04, 0x17
        /*003a*/ 	.short	(.L_15 - .L_14)
.L_14:
        /*003c*/ 	.word	0x00000000
        /*0040*/ 	.short	0x0002
        /*0042*/ 	.short	0x0008
        /*0044*/ 	.byte	0x00, 0xf0, 0x11, 0x00


	//----- nvinfo : EIATTR_KPARAM_INFO
	.align		4
.L_15:
        /*0048*/ 	.byte	0x04, 0x17
        /*004a*/ 	.short	(.L_17 - .L_16)
.L_16:
        /*004c*/ 	.word	0x00000000
        /*0050*/ 	.short	0x0001
        /*0052*/ 	.short	0x0004
        /*0054*/ 	.byte	0x00, 0xf0, 0x11, 0x00


	//----- nvinfo : EIATTR_KPARAM_INFO
	.align		4
.L_17:
        /*0058*/ 	.byte	0x04, 0x17
        /*005a*/ 	.short	(.L_19 - .L_18)
.L_18:
        /*005c*/ 	.word	0x00000000
        /*0060*/ 	.short	0x0000
        /*0062*/ 	.short	0x0000
        /*0064*/ 	.byte	0x00, 0xf0, 0x11, 0x00


	//----- nvinfo : EIATTR_SPARSE_MMA_MASK
	.align		4
.L_19:
        /*0068*/ 	.byte	0x03, 0x50
        /*006a*/ 	.short	0x0000


	//----- nvinfo : EIATTR_MAXREG_COUNT
	.align		4
        /*006c*/ 	.byte	0x03, 0x1b
        /*006e*/ 	.short	0x00ff


	//----- nvinfo : EIATTR_NUM_BARRIERS
	.align		4
        /*0070*/ 	.byte	0x02, 0x4c
        /*0072*/ 	.byte	0x01
	.zero		1


	//----- nvinfo : EIATTR_MERCURY_ISA_VERSION
	.align		4
        /*0074*/ 	.byte	0x03, 0x5f
        /*0076*/ 	.short	0x0101


	//----- nvinfo : EIATTR_VRC_CTA_INIT_COUNT
	.align		4
        /*0078*/ 	.byte	0x02, 0x4a
	.zero		1
	.zero		1


	//----- nvinfo : EIATTR_EXIT_INSTR_OFFSETS
	.align		4
        /*007c*/ 	.byte	0x04, 0x1c
        /*007e*/ 	.short	(.L_21 - .L_20)


	//   ....[0]....
.L_20:
        /*0080*/ 	.word	0x00000650


	//   ....[1]....
        /*0084*/ 	.word	0x000006a0


	//----- nvinfo : EIATTR_CRS_STACK_SIZE
	.align		4
.L_21:
        /*0088*/ 	.byte	0x04, 0x1e
        /*008a*/ 	.short	(.L_23 - .L_22)
.L_22:
        /*008c*/ 	.word	0x00000000


	//----- nvinfo : EIATTR_CBANK_PARAM_SIZE
	.align		4
.L_23:
        /*0090*/ 	.byte	0x03, 0x19
        /*0092*/ 	.short	0x0028


	//----- nvinfo : EIATTR_PARAM_CBANK
	.align		4
        /*0094*/ 	.byte	0x04, 0x0a
        /*0096*/ 	.short	(.L_25 - .L_24)
	.align		4
.L_24:
        /*0098*/ 	.word	index@(.nv.constant0._Z7mysgemmiiiPKfS0_Pf)
        /*009c*/ 	.short	0x0380
        /*009e*/ 	.short	0x0028


	//----- nvinfo : EIATTR_SW_WAR
	.align		4
.L_25:
        /*00a0*/ 	.byte	0x04, 0x36
        /*00a2*/ 	.short	(.L_27 - .L_26)
.L_26:
        /*00a4*/ 	.word	0x00000008
.L_27:


//--------------------- .nv.callgraph             --------------------------
	.section	.nv.callgraph,"",@"SHT_CUDA_CALLGRAPH"
	.align	4
	.sectionentsize	8
	.align		4
        /*0000*/ 	.word	0x00000000
	.align		4
        /*0004*/ 	.word	0xffffffff
	.align		4
        /*0008*/ 	.word	0x00000000
	.align		4
        /*000c*/ 	.word	0xfffffffe
	.align		4
        /*0010*/ 	.word	0x00000000
	.align		4
        /*0014*/ 	.word	0xfffffffd
	.align		4
        /*0018*/ 	.word	0x00000000
	.align		4
        /*001c*/ 	.word	0xfffffffc


//--------------------- .text._Z7mysgemmiiiPKfS0_Pf --------------------------
	.section	.text._Z7mysgemmiiiPKfS0_Pf,"ax",@progbits
	.align	128
        .global         _Z7mysgemmiiiPKfS0_Pf
        .type           _Z7mysgemmiiiPKfS0_Pf,@function
        .size           _Z7mysgemmiiiPKfS0_Pf,(.L_x_4 - _Z7mysgemmiiiPKfS0_Pf)
        .other          _Z7mysgemmiiiPKfS0_Pf,@"STO_CUDA_ENTRY STV_DEFAULT"
_Z7mysgemmiiiPKfS0_Pf:
.text._Z7mysgemmiiiPKfS0_Pf:
[----:B------:R-:W-:Y:S01]  /*0000*/  LDC R1, c[0x0][0x37c] ;  /* 0x0000df00ff017b82 */ /* 0x000fe20000000800 */
[----:B------:R-:W0:Y:S01]  /*0010*/  LDCU UR4, c[0x0][0x388] ;  /* 0x00007100ff0477ac */ /* 0x000e220008000800 */
[----:B------:R-:W1:Y:S06]  /*0020*/  S2R R0, SR_TID.Y ;  /* 0x0000000000007919 */ /* 0x000e6c0000002200 */
[----:B------:R-:W1:Y:S01]  /*0030*/  LDC R5, c[0x0][0x364] ;  /* 0x0000d900ff057b82 */ /* 0x000e620000000800 */
[----:B------:R-:W-:Y:S01]  /*0040*/  MOV R21, RZ ;  /* 0x000000ff00157202 */ /* 0x000fe20000000f00 */
[----:B------:R-:W2:Y:S01]  /*0050*/  LDCU.64 UR10, c[0x0][0x358] ;  /* 0x00006b00ff0a77ac */ /* 0x000ea20008000a00 */
[----:B------:R-:W3:Y:S05]  /*0060*/  S2R R12, SR_TID.X ;  /* 0x00000000000c7919 */ /* 0x000eea0000002100 */
[----:B------:R-:W1:Y:S01]  /*0070*/  S2UR UR5, SR_CTAID.Y ;  /* 0x00000000000579c3 */ /* 0x000e620000002600 */
[----:B0-----:R-:W0:Y:S07]  /*0080*/  I2F.F64 R2, UR4 ;  /* 0x0000000400027d12 */ /* 0x001e2e0008201c00 */
[----:B------:R-:W3:Y:S08]  /*0090*/  S2UR UR4, SR_CTAID.X ;  /* 0x00000000000479c3 */ /* 0x000ef00000002500 */
[----:B------:R-:W3:Y:S01]  /*00a0*/  LDC R7, c[0x0][0x360] ;  /* 0x0000d800ff077b82 */ /* 0x000ee20000000800 */
[----:B0-----:R-:W-:Y:S01]  /*00b0*/  DADD R2, R2, 1 ;  /* 0x3ff0000002027429 */ /* 0x001fe20000000000 */
[----:B-1----:R-:W-:-:S09]  /*00c0*/  IMAD R14, R5, UR5, R0 ;  /* 0x00000005050e7c24 */ /* 0x002fd2000f8e0200 */
[----:B------:R-:W0:Y:S01]  /*00d0*/  FRND.F64.CEIL R2, R2 ;  /* 0x0000000200027313 */ /* 0x000e220000309800 */
[----:B---3--:R-:W-:Y:S01]  /*00e0*/  IMAD R16, R7, UR4, R12 ;  /* 0x0000000407107c24 */ /* 0x008fe2000f8e020c */
[----:B0-----:R-:W-:-:S14]  /*00f0*/  DSETP.GT.AND P0, PT, R2, RZ, PT ;  /* 0x000000ff0200722a */ /* 0x001fdc0003f04000 */
[----:B--2---:R-:W-:Y:S05]  /*0100*/  @!P0 BRA `(.L_x_0) ;  /* 0x0000000400448947 */ /* 0x004fea0003800000 */
[----:B------:R-:W0:Y:S01]  /*0110*/  S2UR UR8, SR_CgaCtaId ;  /* 0x00000000000879c3 */ /* 0x000e220000008800 */
[----:B------:R-:W1:Y:S01]  /*0120*/  LDCU.64 UR6, c[0x0][0x380] ;  /* 0x00007000ff0677ac */ /* 0x000e620008000a00 */
[----:B------:R-:W-:Y:S02]  /*0130*/  MOV R21, RZ ;  /* 0x000000ff00157202 */ /* 0x000fe40000000f00 */
[----:B------:R-:W-:Y:S01]  /*0140*/  MOV R19, RZ ;  /* 0x000000ff00137202 */ /* 0x000fe20000000f00 */
[----:B------:R-:W-:Y:S01]  /*0150*/  UMOV UR4, 0x400 ;  /* 0x0000040000047882 */ /* 0x000fe20000000000 */
[----:B------:R-:W2:Y:S01]  /*0160*/  LDCU UR9, c[0x0][0x388] ;  /* 0x00007100ff0977ac */ /* 0x000ea20008000800 */
[----:B------:R-:W-:Y:S01]  /*0170*/  UIADD3 UR5, UPT, UPT, UR4, 0x400, URZ ;  /* 0x0000040004057890 */ /* 0x000fe2000fffe0ff */
[----:B------:R-:W3:Y:S01]  /*0180*/  LDCU UR12, c[0x0][0x380] ;  /* 0x00007000ff0c77ac */ /* 0x000ee20008000800 */
[----:B------:R-:W4:Y:S01]  /*0190*/  LDCU UR13, c[0x0][0x384] ;  /* 0x00007080ff0d77ac */ /* 0x000f220008000800 */
[----:B-1----:R-:W-:-:S02]  /*01a0*/  UIADD3 UR7, UPT, UPT, UR7, 0x8, URZ ;  /* 0x0000000807077890 */ /* 0x002fc4000fffe0ff */
[----:B------:R-:W-:Y:S02]  /*01b0*/  UIADD3 UR6, UPT, UPT, UR6, 0x8, URZ ;  /* 0x0000000806067890 */ /* 0x000fe4000fffe0ff */
[----:B0-----:R-:W-:Y:S02]  /*01c0*/  ULEA UR4, UR8, UR4, 0x18 ;  /* 0x0000000408047291 */ /* 0x001fe4000f8ec0ff */
[----:B------:R-:W-:Y:S01]  /*01d0*/  ULEA UR5, UR8, UR5, 0x18 ;  /* 0x0000000508057291 */ /* 0x000fe2000f8ec0ff */
[----:B------:R-:W-:-:S03]  /*01e0*/  ISETP.GE.AND P0, PT, R16, UR7, PT ;  /* 0x0000000710007c0c */ /* 0x000fc6000bf06270 */
[----:B------:R-:W-:Y:S02]  /*01f0*/  LEA R15, R0, UR4, 0x6 ;  /* 0x00000004000f7c11 */ /* 0x000fe4000f8e30ff */
[----:B------:R-:W-:Y:S02]  /*0200*/  LEA R17, R12, UR5, 0x2 ;  /* 0x000000050c117c11 */ /* 0x000fe4000f8e10ff */
[----:B------:R-:W-:Y:S02]  /*0210*/  ISETP.LT.AND P0, PT, R14, UR6, !P0 ;  /* 0x000000060e007c0c */ /* 0x000fe4000c701270 */
[----:B------:R-:W-:Y:S02]  /*0220*/  LEA R18, R12, R15, 0x2 ;  /* 0x0000000f0c127211 */ /* 0x000fe400078e10ff */
[----:B--234-:R-:W-:-:S09]  /*0230*/  LEA R13, R0, R17, 0x6 ;  /* 0x00000011000d7211 */ /* 0x01cfd200078e30ff */
.L_x_2:
[C---:B------:R-:W-:Y:S02]  /*0240*/  LEA R9, R19.reuse, R12, 0x4 ;  /* 0x0000000c13097211 */ /* 0x040fe400078e20ff */
[----:B0-----:R-:W-:Y:S02]  /*0250*/  CS2R R10, SRZ ;  /* 0x00000000000a7805 */ /* 0x001fe4000001ff00 */
[----:B------:R-:W-:Y:S02]  /*0260*/  LEA R23, R19, R0, 0x4 ;  /* 0x0000000013177211 */ /* 0x000fe400078e20ff */
[----:B------:R-:W-:Y:S02]  /*0270*/  ISETP.GE.AND P1, PT, R9, UR9, PT ;  /* 0x0000000909007c0c */ /* 0x000fe4000bf26270 */
[----:B------:R-:W-:Y:S02]  /*0280*/  ISETP.GE.AND P2, PT, R23, UR9, PT ;  /* 0x0000000917007c0c */ /* 0x000fe4000bf46270 */
[----:B------:R-:W-:-:S02]  /*0290*/  ISETP.GE.OR P1, PT, R14, UR12, P1 ;  /* 0x0000000c0e007c0c */ /* 0x000fc40008f26670 */
[----:B------:R-:W-:-:S11]  /*02a0*/  ISETP.GE.OR P2, PT, R16, UR13, P2 ;  /* 0x0000000d10007c0c */ /* 0x000fd60009746670 */
[----:B------:R-:W0:Y:S01]  /*02b0*/  @!P1 LDC.64 R6, c[0x0][0x390] ;  /* 0x0000e400ff069b82 */ /* 0x000e220000000a00 */
[----:B------:R-:W-:-:S07]  /*02c0*/  @!P1 IMAD R9, R14, UR9, R9 ;  /* 0x000000090e099c24 */ /* 0x000fce000f8e0209 */
[----:B------:R-:W1:Y:S01]  /*02d0*/  @!P2 LDC.64 R4, c[0x0][0x398] ;  /* 0x0000e600ff04ab82 */ /* 0x000e620000000a00 */
[----:B0-----:R-:W-:-:S04]  /*02e0*/  @!P1 IMAD.WIDE R6, R9, 0x4, R6 ;  /* 0x0000000409069825 */ /* 0x001fc800078e0206 */
[----:B------:R-:W-:Y:S01]  /*02f0*/  @!P2 IMAD R9, R23, UR13, R16 ;  /* 0x0000000d1709ac24 */ /* 0x000fe2000f8e0210 */
[----:B------:R-:W2:Y:S03]  /*0300*/  @!P1 LDG.E R11, desc[UR10][R6.64] ;  /* 0x0000000a060b9981 */ /* 0x000ea6000c1e1900 */
[----:B-1----:R-:W-:-:S05]  /*0310*/  @!P2 IMAD.WIDE R4, R9, 0x4, R4 ;  /* 0x000000040904a825 */ /* 0x002fca00078e0204 */
[----:B------:R-:W3:Y:S01]  /*0320*/  @!P2 LDG.E R10, desc[UR10][R4.64] ;  /* 0x0000000a040aa981 */ /* 0x000ee2000c1e1900 */
[----:B------:R-:W-:Y:S01]  /*0330*/  IADD3 R19, PT, PT, R19, 0x1, RZ ;  /* 0x0000000113137810 */ /* 0x000fe20007ffe0ff */
[----:B------:R-:W-:Y:S05]  /*0340*/  WARPSYNC.ALL ;  /* 0x0000000000007948 */ /* 0x000fea0003800000 */
[----:B------:R-:W0:Y:S02]  /*0350*/  I2F.F64.U32 R8, R19 ;  /* 0x0000001300087312 */ /* 0x000e240000201800 */
[----:B0-----:R-:W-:Y:S01]  /*0360*/  DSETP.GT.AND P1, PT, R2, R8, PT ;  /* 0x000000080200722a */ /* 0x001fe20003f24000 */
[----:B--2---:R0:W-:Y:S04]  /*0370*/  STS [R18], R11 ;  /* 0x0000000b12007388 */ /* 0x0041e80000000800 */
[----:B---3--:R0:W-:Y:S01]  /*0380*/  STS [R13], R10 ;  /* 0x0000000a0d007388 */ /* 0x0081e20000000800 */
[----:B------:R-:W-:Y:S06]  /*0390*/  BAR.SYNC.DEFER_BLOCKING 0x0 ;  /* 0x0000000000007b1d */ /* 0x000fec0000010000 */
[----:B------:R-:W-:Y:S05]  /*03a0*/  @!P0 BRA `(.L_x_1) ;  /* 0x0000000000988947 */ /* 0x000fea0003800000 */
[----:B------:R-:W-:Y:S01]  /*03b0*/  LDS R22, [R17] ;  /* 0x0000000011167984 */ /* 0x000fe20000000800 */
[----:B------:R-:W-:Y:S05]  /*03c0*/  WARPSYNC.ALL ;  /* 0x0000000000007948 */ /* 0x000fea0003800000 */
[----:B0-----:R-:W0:Y:S04]  /*03d0*/  LDS.128 R8, [R15] ;  /* 0x000000000f087984 */ /* 0x001e280000000c00 */
[----:B------:R-:W1:Y:S04]  /*03e0*/  LDS R29, [R17+0x40] ;  /* 0x00004000111d7984 */ /* 0x000e680000000800 */
[----:B------:R-:W2:Y:S04]  /*03f0*/  LDS R27, [R17+0x80] ;  /* 0x00008000111b7984 */ /* 0x000ea80000000800 */
[----:B------:R-:W3:Y:S04]  /*0400*/  LDS R24, [R17+0xc0] ;  /* 0x0000c00011187984 */ /* 0x000ee80000000800 */
[----:B------:R-:W-:Y:S04]  /*0410*/  LDS R23, [R17+0x100] ;  /* 0x0001000011177984 */ /* 0x000fe80000000800 */
[----:B------:R-:W4:Y:S04]  /*0420*/  LDS.128 R4, [R15+0x10] ;  /* 0x000010000f047984 */ /* 0x000f280000000c00 */
[----:B------:R-:W5:Y:S04]  /*0430*/  LDS R20, [R17+0x140] ;  /* 0x0001400011147984 */ /* 0x000f680000000800 */
[----:B------:R-:W5:Y:S01]  /*0440*/  LDS R25, [R17+0x180] ;  /* 0x0001800011197984 */ /* 0x000f620000000800 */
[----:B0-----:R-:W-:-:S03]  /*0450*/  FFMA R8, R8, R22, R21 ;  /* 0x0000001608087223 */ /* 0x001fc60000000015 */
[----:B------:R-:W0:Y:S01]  /*0460*/  LDS R22, [R17+0x1c0] ;  /* 0x0001c00011167984 */ /* 0x000e220000000800 */
[----:B-1----:R-:W-:-:S03]  /*0470*/  FFMA R8, R29, R9, R8 ;  /* 0x000000091d087223 */ /* 0x002fc60000000008 */
[----:B------:R-:W-:Y:S01]  /*0480*/  LDS R21, [R17+0x200] ;  /* 0x0002000011157984 */ /* 0x000fe20000000800 */
[----:B--2---:R-:W-:-:S04]  /*0490*/  FFMA R27, R27, R10, R8 ;  /* 0x0000000a1b1b7223 */ /* 0x004fc80000000008 */
[----:B---3--:R-:W-:Y:S02]  /*04a0*/  FFMA R27, R24, R11, R27 ;  /* 0x0000000b181b7223 */ /* 0x008fe4000000001b */
[----:B------:R-:W1:Y:S04]  /*04b0*/  LDS.128 R8, [R15+0x20] ;  /* 0x000020000f087984 */ /* 0x000e680000000c00 */
[----:B------:R-:W2:Y:S01]  /*04c0*/  LDS R24, [R17+0x240] ;  /* 0x0002400011187984 */ /* 0x000ea20000000800 */
[----:B----4-:R-:W-:-:S04]  /*04d0*/  FFMA R23, R4, R23, R27 ;  /* 0x0000001704177223 */ /* 0x010fc8000000001b */
[----:B-----5:R-:W-:Y:S02]  /*04e0*/  FFMA R20, R20, R5, R23 ;  /* 0x0000000514147223 */ /* 0x020fe40000000017 */
[----:B------:R-:W3:Y:S02]  /*04f0*/  LDS R23, [R17+0x280] ;  /* 0x0002800011177984 */ /* 0x000ee40000000800 */
[----:B------:R-:W-:Y:S02]  /*0500*/  FFMA R25, R25, R6, R20 ;  /* 0x0000000619197223 */ /* 0x000fe40000000014 */
[----:B------:R-:W4:Y:S02]  /*0510*/  LDS R20, [R17+0x2c0] ;  /* 0x0002c00011147984 */ /* 0x000f240000000800 */
[----:B0-----:R-:W-:Y:S02]  /*0520*/  FFMA R27, R22, R7, R25 ;  /* 0x00000007161b7223 */ /* 0x001fe40000000019 */
[----:B------:R-:W-:Y:S04]  /*0530*/  LDS R25, [R17+0x300] ;  /* 0x0003000011197984 */ /* 0x000fe80000000800 */
[----:B------:R-:W0:Y:S04]  /*0540*/  LDS.128 R4, [R15+0x30] ;  /* 0x000030000f047984 */ /* 0x000e280000000c00 */
[----:B------:R-:W5:Y:S01]  /*0550*/  LDS R22, [R17+0x340] ;  /* 0x0003400011167984 */ /* 0x000f620000000800 */
[----:B-1----:R-:W-:-:S03]  /*0560*/  FFMA R27, R8, R21, R27 ;  /* 0x00000015081b7223 */ /* 0x002fc6000000001b */
[----:B------:R-:W1:Y:S01]  /*0570*/  LDS R21, [R17+0x380] ;  /* 0x0003800011157984 */ /* 0x000e620000000800 */
[----:B--2---:R-:W-:-:S03]  /*0580*/  FFMA R24, R24, R9, R27 ;  /* 0x0000000918187223 */ /* 0x004fc6000000001b */
[----:B------:R-:W2:Y:S01]  /*0590*/  LDS R8, [R17+0x3c0] ;  /* 0x0003c00011087984 */ /* 0x000ea20000000800 */
[----:B---3--:R-:W-:-:S04]  /*05a0*/  FFMA R23, R23, R10, R24 ;  /* 0x0000000a17177223 */ /* 0x008fc80000000018 */
[----:B----4-:R-:W-:-:S04]  /*05b0*/  FFMA R11, R20, R11, R23 ;  /* 0x0000000b140b7223 */ /* 0x010fc80000000017 */
[----:B0-----:R-:W-:-:S04]  /*05c0*/  FFMA R11, R4, R25, R11 ;  /* 0x00000019040b7223 */ /* 0x001fc8000000000b */
[----:B-----5:R-:W-:-:S04]  /*05d0*/  FFMA R22, R22, R5, R11 ;  /* 0x0000000516167223 */ /* 0x020fc8000000000b */
[----:B-1----:R-:W-:-:S04]  /*05e0*/  FFMA R21, R21, R6, R22 ;  /* 0x0000000615157223 */ /* 0x002fc80000000016 */
[----:B--2---:R-:W-:Y:S01]  /*05f0*/  FFMA R21, R8, R7, R21 ;  /* 0x0000000708157223 */ /* 0x004fe20000000015 */
[----:B------:R-:W-:Y:S06]  /*0600*/  BAR.SYNC.DEFER_BLOCKING 0x0 ;  /* 0x0000000000007b1d */ /* 0x000fec0000010000 */
.L_x_1:
[----:B------:R-:W-:Y:S05]  /*0610*/  @P1 BRA `(.L_x_2) ;  /* 0xfffffffc00081947 */ /* 0x000fea000383ffff */
.L_x_0:
[----:B------:R-:W1:Y:S02]  /*0620*/  LDC.64 R4, c[0x0][0x380] ;  /* 0x0000e000ff047b82 */ /* 0x000e640000000a00 */
[----:B-1----:R-:W-:-:S04]  /*0630*/  ISETP.GE.AND P0, PT, R16, R5, PT ;  /* 0x000000051000720c */ /* 0x002fc80003f06270 */
[----:B------:R-:W-:-:S13]  /*0640*/  ISETP.GE.OR P0, PT, R14, R4, P0 ;  /* 0x000000040e00720c */ /* 0x000fda0000706670 */
[----:B------:R-:W-:Y:S05]  /*0650*/  @P0 EXIT ;  /* 0x000000000000094d */ /* 0x000fea0003800000 */
[----:B------:R-:W1:Y:S01]  /*0660*/  LDC.64 R2, c[0x0][0x3a0] ;  /* 0x0000e800ff027b82 */ /* 0x000e620000000a00 */
[----:B------:R-:W-:-:S04]  /*0670*/  IMAD R5, R14, R5, R16 ;  /* 0x000000050e057224 */ /* 0x000fc800078e0210 */
[----:B-1----:R-:W-:-:S05]  /*0680*/  IMAD.WIDE R2, R5, 0x4, R2 ;  /* 0x0000000405027825 */ /* 0x002fca00078e0202 */
[----:B------:R-:W-:Y:S01]  /*0690*/  STG.E desc[UR10][R2.64], R21 ;  /* 0x0000001502007986 */ /* 0x000fe2000c10190a */
[----:B------:R-:W-:Y:S05]  /*06a0*/  EXIT ;  /* 0x000000000000794d */ /* 0x000fea0003800000 */
.L_x_3:
[----:B------:R-:W-:-:S00]  /*06b0*/  BRA `(.L_x_3) ;  /* 0xfffffffc00fc7947 */ /* 0x000fc0000383ffff */
[----:B------:R-:W-:-:S00]  /*06c0*/  NOP ;  /* 0x0000000000007918 */ /* 0x000fc00000000000 */
        /* <DEDUP_REMOVED lines=11> */
.L_x_4:


//--------------------- .nv.shared._Z7mysgemmiiiPKfS0_Pf --------------------------
	.section	.nv.shared._Z7mysgemmiiiPKfS0_Pf,"aw",@nobits
	.sectionflags	@""
	.align	4
.nv.shared._Z7mysgemmiiiPKfS0_Pf:
	.zero		3072


//--------------------- .nv.shared.reserved.0     --------------------------
	.section	.nv.shared.reserved.0,"aw",@nobits
	.weak		__nv_reservedSMEM_offset_0_alias
	.size		__nv_reservedSMEM_offset_0_alias, 0, 64
	.other		__nv_reservedSMEM_offset_0_alias,@"STO_CUDA_RESERVED_SHARED STV_DEFAULT"
__nv_reservedSMEM_offset_0_alias:
	.zero		0
	.zero		64


//--------------------- .nv.constant0._Z7mysgemmiiiPKfS0_Pf --------------------------
	.section	.nv.constant0._Z7mysgemmiiiPKfS0_Pf,"a",@progbits
	.sectionflags	@""
	.align	4
.nv.constant0._Z7mysgemmiiiPKfS0_Pf:
	.zero		936


//--------------------- SYMBOLS --------------------------

	.type		.nv.reservedSmem.offset0,@object
	.size		.nv.reservedSmem.offset0,0x4
	.type		.nv.reservedSmem.cap,@object
	.size		.nv.reservedSmem.cap,0x4
